//
// Generated by NVIDIA NVVM Compiler
//
// Compiler Build ID: CL-36424714
// Cuda compilation tools, release 13.0, V13.0.88
// Based on NVVM 20.0.0
//

.version 9.0
.target sm_100
.address_size 64

	// .globl	_Z9vectorAddPiS_S_iii

.visible .entry _Z9vectorAddPiS_S_iii(
	.param .u64 .ptr .align 1 _Z9vectorAddPiS_S_iii_param_0,
	.param .u64 .ptr .align 1 _Z9vectorAddPiS_S_iii_param_1,
	.param .u64 .ptr .align 1 _Z9vectorAddPiS_S_iii_param_2,
	.param .u32 _Z9vectorAddPiS_S_iii_param_3,
	.param .u32 _Z9vectorAddPiS_S_iii_param_4,
	.param .u32 _Z9vectorAddPiS_S_iii_param_5
)
{
	.reg .b32 	%r<20>;
	.reg .b64 	%rd<11>;

	ld.param.u64 	%rd1, [_Z9vectorAddPiS_S_iii_param_0];
	ld.param.u64 	%rd2, [_Z9vectorAddPiS_S_iii_param_1];
	ld.param.u64 	%rd3, [_Z9vectorAddPiS_S_iii_param_2];
	ld.param.u32 	%r1, [_Z9vectorAddPiS_S_iii_param_3];
	ld.param.u32 	%r2, [_Z9vectorAddPiS_S_iii_param_4];
	cvta.to.global.u64 	%rd4, %rd3;
	cvta.to.global.u64 	%rd5, %rd2;
	cvta.to.global.u64 	%rd6, %rd1;
	mov.u32 	%r3, %ctaid.x;
	mov.u32 	%r4, %ntid.x;
	mov.u32 	%r5, %tid.x;
	mad.lo.s32 	%r6, %r3, %r4, %r5;
	mov.u32 	%r7, %ctaid.y;
	mov.u32 	%r8, %ntid.y;
	mov.u32 	%r9, %tid.y;
	mad.lo.s32 	%r10, %r7, %r8, %r9;
	mov.u32 	%r11, %ctaid.z;
	mov.u32 	%r12, %ntid.z;
	mov.u32 	%r13, %tid.z;
	mad.lo.s32 	%r14, %r11, %r12, %r13;
	mad.lo.s32 	%r15, %r1, %r14, %r10;
	mad.lo.s32 	%r16, %r15, %r2, %r6;
	mul.wide.s32 	%rd7, %r16, 4;
	add.s64 	%rd8, %rd6, %rd7;
	ld.global.u32 	%r17, [%rd8];
	add.s64 	%rd9, %rd5, %rd7;
	ld.global.u32 	%r18, [%rd9];
	add.s32 	%r19, %r18, %r17;
	add.s64 	%rd10, %rd4, %rd7;
	st.global.u32 	[%rd10], %r19;
	ret;

}


// ===== COMPILED SASS (sm_100) =====

	.target	sm_100

	.elftype	@"ET_EXEC"


//--------------------- .note.nv.tkinfo           --------------------------
	.section	.note.nv.tkinfo,"",@"SHT_NOTE"
	.sectionflags	@"SHF_NOTE_NV_TKINFO"
	.tkinfo
        /*0018*/ 	.word	0x00000002
        /*0030*/ 	.string	""
        /*0030*/ 	.string	"ptxas"
        /*0030*/ 	.string	"Cuda compilation tools, release 13.0, V13.0.88"
        /*0030*/ 	.string	"Build cuda_13.0.r13.0/compiler.36424714_0"
        /*0030*/ 	.string	"-arch sm_100 -m 64 "



//--------------------- .note.nv.cuinfo           --------------------------
	.section	.note.nv.cuinfo,"",@"SHT_NOTE"
	.sectionflags	@"SHF_NOTE_NV_CUINFO"
        /*0018*/ 	.short	0x0002
        /*001a*/ 	.short	0x0064
        /*001c*/ 	.short	0x0082
	.zero		2


//--------------------- .nv.info                  --------------------------
	.section	.nv.info,"",@"SHT_CUDA_INFO"
	.align	4


	//----- nvinfo : EIATTR_REGCOUNT
	.align		4
        /*0000*/ 	.byte	0x04, 0x2f
        /*0002*/ 	.short	(.L_1 - .L_0)
	.align		4
.L_0:
        /*0004*/ 	.word	index@(_Z9vectorAddPiS_S_iii)
        /*0008*/ 	.word	0x0000000e


	//----- nvinfo : EIATTR_FRAME_SIZE
	.align		4
.L_1:
        /*000c*/ 	.byte	0x04, 0x11
        /*000e*/ 	.short	(.L_3 - .L_2)
	.align		4
.L_2:
        /*0010*/ 	.word	index@(_Z9vectorAddPiS_S_iii)
        /*0014*/ 	.word	0x00000000


	//----- nvinfo : EIATTR_MIN_STACK_SIZE
	.align		4
.L_3:
        /*0018*/ 	.byte	0x04, 0x12
        /*001a*/ 	.short	(.L_5 - .L_4)
	.align		4
.L_4:
        /*001c*/ 	.word	index@(_Z9vectorAddPiS_S_iii)
        /*0020*/ 	.word	0x00000000
.L_5:


//--------------------- .nv.compat                --------------------------
	.section	.nv.compat,"",@"SHT_CUDA_COMPAT_INFO"
	.align	4
        /*0000*/ 	.byte	0x02, 0x09, 0x00, 0x00, 0x02, 0x02, 0x01, 0x00, 0x02, 0x05, 0x05, 0x00, 0x03, 0x07, 0x01, 0x01
        /*0010*/ 	.byte	0x02, 0x03, 0x00, 0x00, 0x02, 0x06, 0x01, 0x00, 0x04, 0x0b, 0x08, 0x00, 0x09, 0x00, 0x00, 0x00
        /*0020*/ 	.byte	0x00, 0x00, 0x00, 0x00


//--------------------- .nv.info._Z9vectorAddPiS_S_iii --------------------------
	.section	.nv.info._Z9vectorAddPiS_S_iii,"",@"SHT_CUDA_INFO"
	.sectionflags	@""
	.align	4


	//----- nvinfo : EIATTR_CUDA_API_VERSION
	.align		4
        /*0000*/ 	.byte	0x04, 0x37
        /*0002*/ 	.short	(.L_7 - .L_6)
.L_6:
        /*0004*/ 	.word	0x00000082


	//----- nvinfo : EIATTR_KPARAM_INFO
	.align		4
.L_7:
        /*0008*/ 	.byte	0x04, 0x17
        /*000a*/ 	.short	(.L_9 - .L_8)
.L_8:
        /*000c*/ 	.word	0x00000000
        /*0010*/ 	.short	0x0005
        /*0012*/ 	.short	0x0020
        /*0014*/ 	.byte	0x00, 0xf0, 0x11, 0x00


	//----- nvinfo : EIATTR_KPARAM_INFO
	.align		4
.L_9:
        /*0018*/ 	.byte	0x04, 0x17
        /*001a*/ 	.short	(.L_11 - .L_10)
.L_10:
        /*001c*/ 	.word	0x00000000
        /*0020*/ 	.short	0x0004
        /*0022*/ 	.short	0x001c
        /*0024*/ 	.byte	0x00, 0xf0, 0x11, 0x00


	//----- nvinfo : EIATTR_KPARAM_INFO
	.align		4
.L_11:
        /*0028*/ 	.byte	0x04, 0x17
        /*002a*/ 	.short	(.L_13 - .L_12)
.L_12:
        /*002c*/ 	.word	0x00000000
        /*0030*/ 	.short	0x0003
        /*0032*/ 	.short	0x0018
        /*0034*/ 	.byte	0x00, 0xf0, 0x11, 0x00


	//----- nvinfo : EIATTR_KPARAM_INFO
	.align		4
.L_13:
        /*0038*/ 	.byte	0x04, 0x17
        /*003a*/ 	.short	(.L_15 - .L_14)
.L_14:
        /*003c*/ 	.word	0x00000000
        /*0040*/ 	.short	0x0002
        /*0042*/ 	.short	0x0010
        /*0044*/ 	.byte	0x00, 0xf5, 0x21, 0x00


	//----- nvinfo : EIATTR_KPARAM_INFO
	.align		4
.L_15:
        /*0048*/ 	.byte	0x04, 0x17
        /*004a*/ 	.short	(.L_17 - .L_16)
.L_16:
        /*004c*/ 	.word	0x00000000
        /*0050*/ 	.short	0x0001
        /*0052*/ 	.short	0x0008
        /*0054*/ 	.byte	0x00, 0xf5, 0x21, 0x00


	//----- nvinfo : EIATTR_KPARAM_INFO
	.align		4
.L_17:
        /*0058*/ 	.byte	0x04, 0x17
        /*005a*/ 	.short	(.L_19 - .L_18)
.L_18:
        /*005c*/ 	.word	0x00000000
        /*0060*/ 	.short	0x0000
        /*0062*/ 	.short	0x0000
        /*0064*/ 	.byte	0x00, 0xf5, 0x21, 0x00


	//----- nvinfo : EIATTR_SPARSE_MMA_MASK
	.align		4
.L_19:
        /*0068*/ 	.byte	0x03, 0x50
        /*006a*/ 	.short	0x0000


	//----- nvinfo : EIATTR_MAXREG_COUNT
	.align		4
        /*006c*/ 	.byte	0x03, 0x1b
        /*006e*/ 	.short	0x00ff


	//----- nvinfo : EIATTR_MERCURY_ISA_VERSION
	.align		4
        /*0070*/ 	.byte	0x03, 0x5f
        /*0072*/ 	.short	0x0101


	//----- nvinfo : EIATTR_VRC_CTA_INIT_COUNT
	.align		4
        /*0074*/ 	.byte	0x02, 0x4a
	.zero		1
	.zero		1


	//----- nvinfo : EIATTR_EXIT_INSTR_OFFSETS
	.align		4
        /*0078*/ 	.byte	0x04, 0x1c
        /*007a*/ 	.short	(.L_21 - .L_20)


	//   ....[0]....
.L_20:
        /*007c*/ 	.word	0x000001b0


	//----- nvinfo : EIATTR_CBANK_PARAM_SIZE
	.align		4
.L_21:
        /*0080*/ 	.byte	0x03, 0x19
        /*0082*/ 	.short	0x0024


	//----- nvinfo : EIATTR_PARAM_CBANK
	.align		4
        /*0084*/ 	.byte	0x04, 0x0a
        /*0086*/ 	.short	(.L_23 - .L_22)
	.align		4
.L_22:
        /*0088*/ 	.word	index@(.nv.constant0._Z9vectorAddPiS_S_iii)
        /*008c*/ 	.short	0x0380
        /*008e*/ 	.short	0x0024


	//----- nvinfo : EIATTR_SW_WAR
	.align		4
.L_23:
        /*0090*/ 	.byte	0x04, 0x36
        /*0092*/ 	.short	(.L_25 - .L_24)
.L_24:
        /*0094*/ 	.word	0x00000008
.L_25:


//--------------------- .nv.callgraph             --------------------------
	.section	.nv.callgraph,"",@"SHT_CUDA_CALLGRAPH"
	.align	4
	.sectionentsize	8
	.align		4
        /*0000*/ 	.word	0x00000000
	.align		4
        /*0004*/ 	.word	0xffffffff
	.align		4
        /*0008*/ 	.word	0x00000000
	.align		4
        /*000c*/ 	.word	0xfffffffe
	.align		4
        /*0010*/ 	.word	0x00000000
	.align		4
        /*0014*/ 	.word	0xfffffffd
	.align		4
        /*0018*/ 	.word	0x00000000
	.align		4
        /*001c*/ 	.word	0xfffffffc


//--------------------- .text._Z9vectorAddPiS_S_iii --------------------------
	.section	.text._Z9vectorAddPiS_S_iii,"ax",@progbits
	.align	128
        .global         _Z9vectorAddPiS_S_iii
        .type           _Z9vectorAddPiS_S_iii,@function
        .size           _Z9vectorAddPiS_S_iii,(.L_x_1 - _Z9vectorAddPiS_S_iii)
        .other          _Z9vectorAddPiS_S_iii,@"STO_CUDA_ENTRY STV_DEFAULT"
_Z9vectorAddPiS_S_iii:
.text._Z9vectorAddPiS_S_iii:
[----:B------:R-:W-:Y:S01]  /*0000*/  LDC R1, c[0x0][0x37c] ;  /* 0x0000df00ff017b82 */ /* 0x000fe20000000800 */
[----:B------:R-:W0:Y:S07]  /*0010*/  S2R R7, SR_TID.Y ;  /* 0x0000000000077919 */ /* 0x000e2e0000002200 */
[----:B------:R-:W1:Y:S01]  /*0020*/  LDC R0, c[0x0][0x360] ;  /* 0x0000d800ff007b82 */ /* 0x000e620000000800 */
[----:B------:R-:W2:Y:S01]  /*0030*/  LDCU.64 UR8, c[0x0][0x398] ;  /* 0x00007300ff0877ac */ /* 0x000ea20008000a00 */
[----:B------:R-:W3:Y:S01]  /*0040*/  S2R R11, SR_TID.Z ;  /* 0x00000000000b7919 */ /* 0x000ee20000002300 */
[----:B------:R-:W1:Y:S05]  /*0050*/  S2R R9, SR_TID.X ;  /* 0x0000000000097919 */ /* 0x000e6a0000002100 */
[----:B------:R-:W0:Y:S08]  /*0060*/  S2UR UR4, SR_CTAID.Y ;  /* 0x00000000000479c3 */ /* 0x000e300000002600 */
[----:B------:R-:W0:Y:S08]  /*0070*/  LDC R6, c[0x0][0x364] ;  /* 0x0000d900ff067b82 */ /* 0x000e300000000800 */
[----:B------:R-:W3:Y:S08]  /*0080*/  S2UR UR7, SR_CTAID.Z ;  /* 0x00000000000779c3 */ /* 0x000ef00000002700 */
[----:B------:R-:W3:Y:S08]  /*0090*/  LDC R8, c[0x0][0x368] ;  /* 0x0000da00ff087b82 */ /* 0x000ef00000000800 */
[----:B------:R-:W1:Y:S01]  /*00a0*/  S2UR UR6, SR_CTAID.X ;  /* 0x00000000000679c3 */ /* 0x000e620000002500 */
[----:B0-----:R-:W-:Y:S01]  /*00b0*/  IMAD R6, R6, UR4, R7 ;  /* 0x0000000406067c24 */ /* 0x001fe2000f8e0207 */
[----:B------:R-:W0:Y:S06]  /*00c0*/  LDCU.64 UR4, c[0x0][0x358] ;  /* 0x00006b00ff0477ac */ /* 0x000e2c0008000a00 */
[----:B------:R-:W4:Y:S08]  /*00d0*/  LDC.64 R2, c[0x0][0x380] ;  /* 0x0000e000ff027b82 */ /* 0x000f300000000a00 */
[----:B------:R-:W5:Y:S01]  /*00e0*/  LDC.64 R4, c[0x0][0x388] ;  /* 0x0000e200ff047b82 */ /* 0x000f620000000a00 */
[----:B---3--:R-:W-:-:S04]  /*00f0*/  IMAD R7, R8, UR7, R11 ;  /* 0x0000000708077c24 */ /* 0x008fc8000f8e020b */
[----:B--2---:R-:W-:Y:S02]  /*0100*/  IMAD R7, R7, UR8, R6 ;  /* 0x0000000807077c24 */ /* 0x004fe4000f8e0206 */
[----:B-1----:R-:W-:-:S04]  /*0110*/  IMAD R0, R0, UR6, R9 ;  /* 0x0000000600007c24 */ /* 0x002fc8000f8e0209 */
[----:B------:R-:W-:Y:S02]  /*0120*/  IMAD R9, R7, UR9, R0 ;  /* 0x0000000907097c24 */ /* 0x000fe4000f8e0200 */
[----:B------:R-:W1:Y:S02]  /*0130*/  LDC.64 R6, c[0x0][0x390] ;  /* 0x0000e400ff067b82 */ /* 0x000e640000000a00 */
[----:B----4-:R-:W-:-:S06]  /*0140*/  IMAD.WIDE R2, R9, 0x4, R2 ;  /* 0x0000000409027825 */ /* 0x010fcc00078e0202 */
[----:B0-----:R-:W2:Y:S01]  /*0150*/  LDG.E R2, desc[UR4][R2.64] ;  /* 0x0000000402027981 */ /* 0x001ea2000c1e1900 */
[----:B-----5:R-:W-:-:S06]  /*0160*/  IMAD.WIDE R4, R9, 0x4, R4 ;  /* 0x0000000409047825 */ /* 0x020fcc00078e0204 */
[----:B------:R-:W2:Y:S01]  /*0170*/  LDG.E R5, desc[UR4][R4.64] ;  /* 0x0000000404057981 */ /* 0x000ea2000c1e1900 */
[----:B-1----:R-:W-:Y:S01]  /*0180*/  IMAD.WIDE R6, R9, 0x4, R6 ;  /* 0x0000000409067825 */ /* 0x002fe200078e0206 */
[----:B--2---:R-:W-:-:S05]  /*0190*/  IADD3 R9, PT, PT, R2, R5, RZ ;  /* 0x0000000502097210 */ /* 0x004fca0007ffe0ff */
[----:B------:R-:W-:Y:S01]  /*01a0*/  STG.E desc[UR4][R6.64], R9 ;  /* 0x0000000906007986 */ /* 0x000fe2000c101904 */
[----:B------:R-:W-:Y:S05]  /*01b0*/  EXIT ;  /* 0x000000000000794d */ /* 0x000fea0003800000 */
.L_x_0:
[----:B------:R-:W-:-:S00]  /*01c0*/  BRA `(.L_x_0) ;  /* 0xfffffffc00fc7947 */ /* 0x000fc0000383ffff */
[----:B------:R-:W-:-:S00]  /*01d0*/  NOP ;  /* 0x0000000000007918 */ /* 0x000fc00000000000 */
        /* <DEDUP_REMOVED lines=10> */
.L_x_1:


//--------------------- .nv.shared.reserved.0     --------------------------
	.section	.nv.shared.reserved.0,"aw",@nobits
	.weak		__nv_reservedSMEM_offset_0_alias
	.size		__nv_reservedSMEM_offset_0_alias, 0, 64
	.other		__nv_reservedSMEM_offset_0_alias,@"STO_CUDA_RESERVED_SHARED STV_DEFAULT"
__nv_reservedSMEM_offset_0_alias:
	.zero		0
	.zero		64


//--------------------- .nv.constant0._Z9vectorAddPiS_S_iii --------------------------
	.section	.nv.constant0._Z9vectorAddPiS_S_iii,"a",@progbits
	.sectionflags	@""
	.align	4
.nv.constant0._Z9vectorAddPiS_S_iii:
	.zero		932


//--------------------- SYMBOLS --------------------------

	.type		.nv.reservedSmem.offset0,@object
	.size		.nv.reservedSmem.offset0,0x4
